	.headerflags	@"EF_CUDA_TEXMODE_UNIFIED EF_CUDA_64BIT_ADDRESS EF_CUDA_ACCELERATORS EF_CUDA_SM90 EF_CUDA_VIRTUAL_SM(EF_CUDA_SM90)"
	.elftype	@"ET_EXEC"


//--------------------- .nv.info                  --------------------------
	.section	.nv.info,"",@"SHT_CUDA_INFO"
	.align	4


	//----- nvinfo : EIATTR_REGCOUNT
	.align		4
        /*0000*/ 	.byte	0x04, 0x2f
        /*0002*/ 	.short	(.L_3 - .L_2)
	.align		4
.L_2:
        /*0004*/ 	.word	index@(triton_poi_fused__native_batch_norm_legit_no_training_add_relu_threshold_backward_2)
        /*0008*/ 	.word	0x0000001a


	//----- nvinfo : EIATTR_MIN_STACK_SIZE
	.align		4
.L_3:
        /*000c*/ 	.byte	0x04, 0x12
        /*000e*/ 	.short	(.L_5 - .L_4)
	.align		4
.L_4:
        /*0010*/ 	.word	index@(triton_poi_fused__native_batch_norm_legit_no_training_add_relu_threshold_backward_2)
        /*0014*/ 	.word	0x00000000


	//----- nvinfo : EIATTR_FRAME_SIZE
	.align		4
.L_5:
        /*0018*/ 	.byte	0x04, 0x11
        /*001a*/ 	.short	(.L_7 - .L_6)
	.align		4
.L_6:
        /*001c*/ 	.word	index@(triton_poi_fused__native_batch_norm_legit_no_training_add_relu_threshold_backward_2)
        /*0020*/ 	.word	0x00000000


	//----- nvinfo : EIATTR_MIN_STACK_SIZE
	.align		4
.L_7:
        /*0024*/ 	.byte	0x04, 0x12
        /*0026*/ 	.short	(.L_9 - .L_8)
	.align		4
.L_8:
        /*0028*/ 	.word	index@(triton_poi_fused__native_batch_norm_legit_no_training_add_relu_threshold_backward_2)
        /*002c*/ 	.word	0x00000000
.L_9:


//--------------------- .nv.info.triton_poi_fused__native_batch_norm_legit_no_training_add_relu_threshold_backward_2 --------------------------
	.section	.nv.info.triton_poi_fused__native_batch_norm_legit_no_training_add_relu_threshold_backward_2,"",@"SHT_CUDA_INFO"
	.sectionflags	@""
	.align	4


	//----- nvinfo : EIATTR_CUDA_API_VERSION
	.align		4
        /*0000*/ 	.byte	0x04, 0x37
        /*0002*/ 	.short	(.L_11 - .L_10)
.L_10:
        /*0004*/ 	.word	0x0000007c


	//----- nvinfo : EIATTR_KPARAM_INFO
	.align		4
.L_11:
        /*0008*/ 	.byte	0x04, 0x17
        /*000a*/ 	.short	(.L_13 - .L_12)
.L_12:
        /*000c*/ 	.word	0x00000000
        /*0010*/ 	.short	0x0008
        /*0012*/ 	.short	0x0040
        /*0014*/ 	.byte	0x00, 0xf0, 0x11, 0x00


	//----- nvinfo : EIATTR_KPARAM_INFO
	.align		4
.L_13:
        /*0018*/ 	.byte	0x04, 0x17
        /*001a*/ 	.short	(.L_15 - .L_14)
.L_14:
        /*001c*/ 	.word	0x00000000
        /*0020*/ 	.short	0x0007
        /*0022*/ 	.short	0x0038
        /*0024*/ 	.byte	0x00, 0xf4, 0x21, 0x00


	//----- nvinfo : EIATTR_KPARAM_INFO
	.align		4
.L_15:
        /*0028*/ 	.byte	0x04, 0x17
        /*002a*/ 	.short	(.L_17 - .L_16)
.L_16:
        /*002c*/ 	.word	0x00000000
        /*0030*/ 	.short	0x0006
        /*0032*/ 	.short	0x0030
        /*0034*/ 	.byte	0x00, 0xf4, 0x21, 0x00


	//----- nvinfo : EIATTR_KPARAM_INFO
	.align		4
.L_17:
        /*0038*/ 	.byte	0x04, 0x17
        /*003a*/ 	.short	(.L_19 - .L_18)
.L_18:
        /*003c*/ 	.word	0x00000000
        /*0040*/ 	.short	0x0005
        /*0042*/ 	.short	0x0028
        /*0044*/ 	.byte	0x00, 0xf4, 0x21, 0x00


	//----- nvinfo : EIATTR_KPARAM_INFO
	.align		4
.L_19:
        /*0048*/ 	.byte	0x04, 0x17
        /*004a*/ 	.short	(.L_21 - .L_20)
.L_20:
        /*004c*/ 	.word	0x00000000
        /*0050*/ 	.short	0x0004
        /*0052*/ 	.short	0x0020
        /*0054*/ 	.byte	0x00, 0xf4, 0x21, 0x00


	//----- nvinfo : EIATTR_KPARAM_INFO
	.align		4
.L_21:
        /*0058*/ 	.byte	0x04, 0x17
        /*005a*/ 	.short	(.L_23 - .L_22)
.L_22:
        /*005c*/ 	.word	0x00000000
        /*0060*/ 	.short	0x0003
        /*0062*/ 	.short	0x0018
        /*0064*/ 	.byte	0x00, 0xf4, 0x21, 0x00


	//----- nvinfo : EIATTR_KPARAM_INFO
	.align		4
.L_23:
        /*0068*/ 	.byte	0x04, 0x17
        /*006a*/ 	.short	(.L_25 - .L_24)
.L_24:
        /*006c*/ 	.word	0x00000000
        /*0070*/ 	.short	0x0002
        /*0072*/ 	.short	0x0010
        /*0074*/ 	.byte	0x00, 0xf4, 0x21, 0x00


	//----- nvinfo : EIATTR_KPARAM_INFO
	.align		4
.L_25:
        /*0078*/ 	.byte	0x04, 0x17
        /*007a*/ 	.short	(.L_27 - .L_26)
.L_26:
        /*007c*/ 	.word	0x00000000
        /*0080*/ 	.short	0x0001
        /*0082*/ 	.short	0x0008
        /*0084*/ 	.byte	0x00, 0xf4, 0x21, 0x00


	//----- nvinfo : EIATTR_KPARAM_INFO
	.align		4
.L_27:
        /*0088*/ 	.byte	0x04, 0x17
        /*008a*/ 	.short	(.L_29 - .L_28)
.L_28:
        /*008c*/ 	.word	0x00000000
        /*0090*/ 	.short	0x0000
        /*0092*/ 	.short	0x0000
        /*0094*/ 	.byte	0x00, 0xf4, 0x21, 0x00


	//----- nvinfo : EIATTR_SPARSE_MMA_MASK
	.align		4
.L_29:
        /*0098*/ 	.byte	0x03, 0x50
        /*009a*/ 	.short	0x0000


	//----- nvinfo : EIATTR_MAXREG_COUNT
	.align		4
        /*009c*/ 	.byte	0x03, 0x1b
        /*009e*/ 	.short	0x00ff


	//----- nvinfo : EIATTR_EXIT_INSTR_OFFSETS
	.align		4
        /*00a0*/ 	.byte	0x04, 0x1c
        /*00a2*/ 	.short	(.L_31 - .L_30)


	//   ....[0]....
.L_30:
        /*00a4*/ 	.word	0x00000580


	//   ....[1]....
        /*00a8*/ 	.word	0x000005a0


	//----- nvinfo : EIATTR_REQNTID
	.align		4
.L_31:
        /*00ac*/ 	.byte	0x04, 0x10
        /*00ae*/ 	.short	(.L_33 - .L_32)
.L_32:
        /*00b0*/ 	.word	0x00000080
        /*00b4*/ 	.word	0x00000001
        /*00b8*/ 	.word	0x00000001


	//----- nvinfo : EIATTR_CBANK_PARAM_SIZE
	.align		4
.L_33:
        /*00bc*/ 	.byte	0x03, 0x19
        /*00be*/ 	.short	0x0044


	//----- nvinfo : EIATTR_PARAM_CBANK
	.align		4
        /*00c0*/ 	.byte	0x04, 0x0a
        /*00c2*/ 	.short	(.L_35 - .L_34)
	.align		4
.L_34:
        /*00c4*/ 	.word	index@(.nv.constant0.triton_poi_fused__native_batch_norm_legit_no_training_add_relu_threshold_backward_2)
        /*00c8*/ 	.short	0x0210
        /*00ca*/ 	.short	0x0044


	//----- nvinfo : EIATTR_SW_WAR
	.align		4
.L_35:
        /*00cc*/ 	.byte	0x04, 0x36
        /*00ce*/ 	.short	(.L_37 - .L_36)
.L_36:
        /*00d0*/ 	.word	0x00000008
.L_37:


//--------------------- .nv.callgraph             --------------------------
	.section	.nv.callgraph,"",@"SHT_CUDA_CALLGRAPH"
	.align	4
	.sectionentsize	8
	.align		4
        /*0000*/ 	.word	0x00000000
	.align		4
        /*0004*/ 	.word	0xffffffff
	.align		4
        /*0008*/ 	.word	0x00000000
	.align		4
        /*000c*/ 	.word	0xfffffffe
	.align		4
        /*0010*/ 	.word	0x00000000
	.align		4
        /*0014*/ 	.word	0xfffffffd
	.align		4
        /*0018*/ 	.word	0x00000000
	.align		4
        /*001c*/ 	.word	0xfffffffc


//--------------------- .nv.constant4             --------------------------
	.section	.nv.constant4,"a",@progbits
	.align	8
	.align		8
.nv.constant4:
        /*0000*/ 	.dword	_$_str
	.align		8
        /*0008*/ 	.dword	_$_str_$_2


//--------------------- .text.triton_poi_fused__native_batch_norm_legit_no_training_add_relu_threshold_backward_2 --------------------------
	.section	.text.triton_poi_fused__native_batch_norm_legit_no_training_add_relu_threshold_backward_2,"ax",@progbits
	.align	128
        .global         triton_poi_fused__native_batch_norm_legit_no_training_add_relu_threshold_backward_2
        .type           triton_poi_fused__native_batch_norm_legit_no_training_add_relu_threshold_backward_2,@function
        .size           triton_poi_fused__native_batch_norm_legit_no_training_add_relu_threshold_backward_2,(.L_x_1 - triton_poi_fused__native_batch_norm_legit_no_training_add_relu_threshold_backward_2)
        .other          triton_poi_fused__native_batch_norm_legit_no_training_add_relu_threshold_backward_2,@"STO_CUDA_ENTRY STV_DEFAULT"
triton_poi_fused__native_batch_norm_legit_no_training_add_relu_threshold_backward_2:
.text.triton_poi_fused__native_batch_norm_legit_no_training_add_relu_threshold_backward_2:
[----:B------:R-:W0:Y:S01]  /*0000*/  LDC R1, c[0x0][0x28] ;  /* 0x00000a00ff017b82 */ /* 0x000e220000000800 */
[----:B------:R-:W1:Y:S07]  /*0010*/  S2R R0, SR_TID.X ;  /* 0x0000000000007919 */ /* 0x000e6e0000002100 */
[----:B------:R-:W2:Y:S01]  /*0020*/  LDC.64 R4, c[0x0][0x220] ;  /* 0x00008800ff047b82 */ /* 0x000ea20000000a00 */
[----:B------:R-:W-:Y:S01]  /*0030*/  IMAD.MOV.U32 R12, RZ, RZ, RZ ;  /* 0x000000ffff0c7224 */ /* 0x000fe200078e00ff */
[----:B------:R-:W-:Y:S01]  /*0040*/  ULDC.64 UR4, c[0x0][0x208] ;  /* 0x0000820000047ab9 */ /* 0x000fe20000000a00 */
[----:B------:R-:W3:Y:S05]  /*0050*/  S2R R13, SR_CTAID.X ;  /* 0x00000000000d7919 */ /* 0x000eea0000002500 */
[----:B------:R-:W4:Y:S08]  /*0060*/  LDC.64 R22, c[0x0][0x218] ;  /* 0x00008600ff167b82 */ /* 0x000f300000000a00 */
[----:B------:R-:W5:Y:S08]  /*0070*/  LDC.64 R20, c[0x0][0x210] ;  /* 0x00008400ff147b82 */ /* 0x000f700000000a00 */
[----:B------:R-:W2:Y:S08]  /*0080*/  LDC.64 R8, c[0x0][0x228] ;  /* 0x00008a00ff087b82 */ /* 0x000eb00000000a00 */
[----:B------:R-:W4:Y:S01]  /*0090*/  LDC.64 R10, c[0x0][0x230] ;  /* 0x00008c00ff0a7b82 */ /* 0x000f220000000a00 */
[----:B-1----:R-:W-:-:S07]  /*00a0*/  IMAD.SHL.U32 R0, R0, 0x2, RZ ;  /* 0x0000000200007824 */ /* 0x002fce00078e00ff */
[----:B------:R-:W1:Y:S01]  /*00b0*/  LDC.64 R6, c[0x0][0x238] ;  /* 0x00008e00ff067b82 */ /* 0x000e620000000a00 */
[----:B------:R-:W-:Y:S02]  /*00c0*/  LOP3.LUT R0, R0, 0xfe, RZ, 0xc0, !PT ;  /* 0x000000fe00007812 */ /* 0x000fe400078ec0ff */
[----:B------:R-:W-:Y:S02]  /*00d0*/  CS2R R14, SRZ ;  /* 0x00000000000e7805 */ /* 0x000fe4000001ff00 */
[----:B---3--:R-:W-:Y:S02]  /*00e0*/  SHF.R.S32.HI R2, RZ, 0x17, R13 ;  /* 0x00000017ff027819 */ /* 0x008fe4000001140d */
[----:B------:R-:W-:Y:S01]  /*00f0*/  CS2R R18, SRZ ;  /* 0x0000000000127805 */ /* 0x000fe2000001ff00 */
[----:B------:R-:W-:Y:S01]  /*0100*/  ULDC.64 UR6, c[0x0][0x248] ;  /* 0x0000920000067ab9 */ /* 0x000fe20000000a00 */
[----:B------:R-:W-:Y:S01]  /*0110*/  IMAD R13, R13, 0x100, R0 ;  /* 0x000001000d0d7824 */ /* 0x000fe200078e0200 */
[----:B------:R-:W-:-:S04]  /*0120*/  SGXT R2, R2, 0x1 ;  /* 0x000000010202781a */ /* 0x000fc80000000200 */
[----:B------:R-:W-:Y:S02]  /*0130*/  LEA.HI R2, R2, R13, RZ, 0x4 ;  /* 0x0000000d02027211 */ /* 0x000fe400078f20ff */
[----:B------:R-:W-:Y:S02]  /*0140*/  ISETP.GE.AND P0, PT, R13, 0x100, PT ;  /* 0x000001000d00780c */ /* 0x000fe40003f06270 */
[----:B------:R-:W-:-:S04]  /*0150*/  SHF.R.S32.HI R2, RZ, 0x4, R2 ;  /* 0x00000004ff027819 */ /* 0x000fc80000011402 */
[----:B------:R-:W-:-:S04]  /*0160*/  LEA.HI R0, R2, R2, RZ, 0x2 ;  /* 0x0000000202007211 */ /* 0x000fc800078f10ff */
[----:B------:R-:W-:Y:S01]  /*0170*/  LOP3.LUT R3, R0, 0xfffffffc, RZ, 0xc0, !PT ;  /* 0xfffffffc00037812 */ /* 0x000fe200078ec0ff */
[----:B------:R-:W-:-:S03]  /*0180*/  HFMA2.MMA R0, -RZ, RZ, 0, 0 ;  /* 0x00000000ff007435 */ /* 0x000fc600000001ff */
[----:B------:R-:W-:-:S05]  /*0190*/  IADD3 R17, R2, -R3, RZ ;  /* 0x8000000302117210 */ /* 0x000fca0007ffe0ff */
[----:B--2---:R-:W-:-:S05]  /*01a0*/  IMAD.WIDE R4, R17, 0x4, R4 ;  /* 0x0000000411047825 */ /* 0x004fca00078e0204 */
[----:B------:R-:W2:Y:S04]  /*01b0*/  @!P0 LDG.E.EL R12, desc[UR4][R4.64] ;  /* 0x00000004040c8981 */ /* 0x000ea8000c2e1900 */
[----:B------:R3:W2:Y:S01]  /*01c0*/  @!P0 LDG.E.EL R0, desc[UR4][R4.64] ;  /* 0x0000000404008981 */ /* 0x0006a2000c2e1900 */
[----:B------:R-:W-:Y:S01]  /*01d0*/  CS2R R2, SRZ ;  /* 0x0000000000027805 */ /* 0x000fe2000001ff00 */
[----:B----4-:R-:W-:-:S04]  /*01e0*/  IMAD.WIDE R22, R17, 0x4, R22 ;  /* 0x0000000411167825 */ /* 0x010fc800078e0216 */
[----:B-----5:R-:W-:Y:S01]  /*01f0*/  IMAD.WIDE R20, R13, 0x4, R20 ;  /* 0x000000040d147825 */ /* 0x020fe200078e0214 */
[----:B------:R-:W4:Y:S03]  /*0200*/  @!P0 LDG.E.EL R14, desc[UR4][R22.64] ;  /* 0x00000004160e8981 */ /* 0x000f26000c2e1900 */
[C---:B0--3--:R-:W-:Y:S01]  /*0210*/  IMAD.WIDE R4, R17.reuse, 0x4, R8 ;  /* 0x0000000411047825 */ /* 0x049fe200078e0208 */
[----:B------:R-:W4:Y:S03]  /*0220*/  @!P0 LDG.E.64 R2, desc[UR4][R20.64] ;  /* 0x0000000414028981 */ /* 0x000f26000c1e1b00 */
[----:B------:R-:W-:Y:S01]  /*0230*/  IMAD.WIDE R10, R17, 0x4, R10 ;  /* 0x00000004110a7825 */ /* 0x000fe200078e020a */
[----:B------:R-:W-:Y:S01]  /*0240*/  CS2R R16, SRZ ;  /* 0x0000000000107805 */ /* 0x000fe2000001ff00 */
[----:B------:R-:W3:Y:S01]  /*0250*/  @!P0 LDG.E.EL R15, desc[UR4][R22.64] ;  /* 0x00000004160f8981 */ /* 0x000ee2000c2e1900 */
[----:B------:R-:W-:Y:S01]  /*0260*/  CS2R R8, SRZ ;  /* 0x0000000000087805 */ /* 0x000fe2000001ff00 */
[----:B-1----:R-:W-:-:S02]  /*0270*/  IMAD.WIDE R6, R13, 0x4, R6 ;  /* 0x000000040d067825 */ /* 0x002fc400078e0206 */
[----:B------:R-:W5:Y:S04]  /*0280*/  @!P0 LDG.E.EL R18, desc[UR4][R4.64] ;  /* 0x0000000404128981 */ /* 0x000f68000c2e1900 */
[----:B------:R-:W5:Y:S04]  /*0290*/  @!P0 LDG.E.EL R17, desc[UR4][R10.64] ;  /* 0x000000040a118981 */ /* 0x000f68000c2e1900 */
[----:B------:R0:W3:Y:S04]  /*02a0*/  @!P0 LDG.E.EL R19, desc[UR4][R4.64] ;  /* 0x0000000404138981 */ /* 0x0000e8000c2e1900 */
[----:B------:R-:W3:Y:S04]  /*02b0*/  @!P0 LDG.E.EL R16, desc[UR4][R10.64] ;  /* 0x000000040a108981 */ /* 0x000ee8000c2e1900 */
[----:B------:R1:W3:Y:S01]  /*02c0*/  @!P0 LDG.E.64 R8, desc[UR4][R6.64] ;  /* 0x0000000406088981 */ /* 0x0002e2000c1e1b00 */
[----:B0-----:R-:W0:Y:S01]  /*02d0*/  LDC.64 R4, c[0x0][0x240] ;  /* 0x00009000ff047b82 */ /* 0x001e220000000a00 */
[----:B-1----:R-:W-:-:S02]  /*02e0*/  IMAD.MOV.U32 R7, RZ, RZ, 0x3e800000 ;  /* 0x3e800000ff077424 */ /* 0x002fc400078e00ff */
[----:B0-----:R-:W-:-:S04]  /*02f0*/  IMAD.WIDE R4, R13, 0x4, R4 ;  /* 0x000000040d047825 */ /* 0x001fc800078e0204 */
[----:B--2---:R-:W-:Y:S01]  /*0300*/  FADD R12, R12, 9.9999997473787516356e-06 ;  /* 0x3727c5ac0c0c7421 */ /* 0x004fe20000000000 */
[----:B------:R-:W-:-:S03]  /*0310*/  FADD R0, R0, 9.9999997473787516356e-06 ;  /* 0x3727c5ac00007421 */ /* 0x000fc60000000000 */
[----:B------:R-:W0:Y:S08]  /*0320*/  MUFU.SQRT R21, R12 ;  /* 0x0000000c00157308 */ /* 0x000e300000002000 */
[----:B------:R-:W1:Y:S01]  /*0330*/  MUFU.SQRT R20, R0 ;  /* 0x0000000000147308 */ /* 0x000e620000002000 */
[C---:B0-----:R-:W-:Y:S02]  /*0340*/  FSETP.GT.AND P2, PT, R21.reuse, 8.50705917302346158658e+37, PT ;  /* 0x7e8000001500780b */ /* 0x041fe40003f44000 */
[----:B------:R-:W-:-:S02]  /*0350*/  FSETP.GEU.AND P4, PT, R21, 1.175494350822287508e-38, PT ;  /* 0x008000001500780b */ /* 0x000fc40003f8e000 */
[C---:B-1----:R-:W-:Y:S02]  /*0360*/  FSETP.GT.AND P1, PT, R20.reuse, 8.50705917302346158658e+37, PT ;  /* 0x7e8000001400780b */ /* 0x042fe40003f24000 */
[----:B------:R-:W-:-:S07]  /*0370*/  FSETP.GEU.AND P3, PT, R20, 1.175494350822287508e-38, PT ;  /* 0x008000001400780b */ /* 0x000fce0003f6e000 */
[----:B------:R-:W-:-:S04]  /*0380*/  @P2 FMUL R21, R21, 0.25 ;  /* 0x3e80000015152820 */ /* 0x000fc80000400000 */
[----:B------:R-:W-:Y:S01]  /*0390*/  @!P4 FMUL R21, R21, 16777216 ;  /* 0x4b8000001515c820 */ /* 0x000fe20000400000 */
[----:B------:R-:W-:-:S04]  /*03a0*/  @P1 FMUL R20, R20, 0.25 ;  /* 0x3e80000014141820 */ /* 0x000fc80000400000 */
[----:B------:R-:W-:Y:S01]  /*03b0*/  @!P3 FMUL R20, R20, 16777216 ;  /* 0x4b8000001414b820 */ /* 0x000fe20000400000 */
[----:B------:R-:W0:Y:S01]  /*03c0*/  MUFU.RCP R21, R21 ;  /* 0x0000001500157308 */ /* 0x000e220000001000 */
[----:B------:R-:W-:-:S07]  /*03d0*/  FSEL R0, R7, 1, P2 ;  /* 0x3f80000007007808 */ /* 0x000fce0001000000 */
[----:B------:R-:W1:Y:S01]  /*03e0*/  MUFU.RCP R20, R20 ;  /* 0x0000001400147308 */ /* 0x000e620000001000 */
[----:B------:R-:W-:Y:S01]  /*03f0*/  FSEL R7, R7, 1, P1 ;  /* 0x3f80000007077808 */ /* 0x000fe20000800000 */
[----:B------:R-:W-:Y:S01]  /*0400*/  @!P4 FMUL R0, R0, 16777216 ;  /* 0x4b8000000000c820 */ /* 0x000fe20000400000 */
[----:B----4-:R-:W-:-:S03]  /*0410*/  FADD R3, -R14, R3 ;  /* 0x000000030e037221 */ /* 0x010fc60000000100 */
[----:B------:R-:W-:Y:S01]  /*0420*/  @!P3 FMUL R7, R7, 16777216 ;  /* 0x4b8000000707b820 */ /* 0x000fe20000400000 */
[----:B0-----:R-:W-:Y:S01]  /*0430*/  FMUL R0, R21, R0 ;  /* 0x0000000015007220 */ /* 0x001fe20000400000 */
[----:B---3--:R-:W-:-:S03]  /*0440*/  FADD R2, -R15, R2 ;  /* 0x000000020f027221 */ /* 0x008fc60000000100 */
[----:B------:R-:W-:Y:S01]  /*0450*/  FMUL R0, R0, R3 ;  /* 0x0000000300007220 */ /* 0x000fe20000400000 */
[----:B-1----:R-:W-:-:S03]  /*0460*/  FMUL R7, R20, R7 ;  /* 0x0000000714077220 */ /* 0x002fc60000400000 */
[----:B-----5:R-:W-:Y:S01]  /*0470*/  FFMA R0, R0, R18, R17 ;  /* 0x0000001200007223 */ /* 0x020fe20000000011 */
[----:B------:R-:W-:-:S04]  /*0480*/  FMUL R7, R7, R2 ;  /* 0x0000000207077220 */ /* 0x000fc80000400000 */
[C---:B------:R-:W-:Y:S01]  /*0490*/  FSETP.GEU.AND P1, PT, R0.reuse, -R9, PT ;  /* 0x800000090000720b */ /* 0x040fe20003f2e000 */
[----:B------:R-:W-:Y:S01]  /*04a0*/  FFMA R7, R7, R19, R16 ;  /* 0x0000001307077223 */ /* 0x000fe20000000010 */
[----:B------:R-:W-:-:S03]  /*04b0*/  FADD R9, R0, R9 ;  /* 0x0000000900097221 */ /* 0x000fc60000000000 */
[C---:B------:R-:W-:Y:S01]  /*04c0*/  FADD R0, R7.reuse, R8 ;  /* 0x0000000807007221 */ /* 0x040fe20000000000 */
[----:B------:R-:W-:Y:S02]  /*04d0*/  FSETP.GEU.AND P2, PT, R7, -R8, PT ;  /* 0x800000080700720b */ /* 0x000fe40003f4e000 */
[----:B------:R-:W-:Y:S02]  /*04e0*/  FSEL R9, R9, RZ, P1 ;  /* 0x000000ff09097208 */ /* 0x000fe40000800000 */
[----:B------:R-:W-:Y:S02]  /*04f0*/  FSEL R8, R0, RZ, P2 ;  /* 0x000000ff00087208 */ /* 0x000fe40001000000 */
[----:B------:R-:W-:Y:S02]  /*0500*/  FSETP.GTU.AND P2, PT, R9, RZ, PT ;  /* 0x000000ff0900720b */ /* 0x000fe40003f4c000 */
[----:B------:R-:W-:Y:S02]  /*0510*/  FSETP.GTU.AND P3, PT, R8, RZ, PT ;  /* 0x000000ff0800720b */ /* 0x000fe40003f6c000 */
[----:B------:R-:W-:Y:S01]  /*0520*/  IADD3 R2, P1, R13, UR6, RZ ;  /* 0x000000060d027c10 */ /* 0x000fe2000ff3e0ff */
[----:B------:R0:W-:Y:S01]  /*0530*/  @!P0 STG.E.64 desc[UR4][R4.64], R8 ;  /* 0x0000000804008986 */ /* 0x0001e2000c101b04 */
[----:B------:R-:W-:-:S02]  /*0540*/  SEL R7, RZ, 0x100, P2 ;  /* 0x00000100ff077807 */ /* 0x000fc40001000000 */
[----:B------:R-:W-:Y:S02]  /*0550*/  SEL R0, RZ, 0x1, P3 ;  /* 0x00000001ff007807 */ /* 0x000fe40001800000 */
[----:B------:R-:W-:Y:S02]  /*0560*/  LEA.HI.X.SX32 R3, R13, UR7, 0x1, P1 ;  /* 0x000000070d037c11 */ /* 0x000fe400088f0eff */
[----:B------:R-:W-:Y:S01]  /*0570*/  IADD3 R7, R0, R7, RZ ;  /* 0x0000000700077210 */ /* 0x000fe20007ffe0ff */
[----:B0-----:R-:W-:Y:S06]  /*0580*/  @P0 EXIT ;  /* 0x000000000000094d */ /* 0x001fec0003800000 */
[----:B------:R-:W-:Y:S01]  /*0590*/  STG.E.U16 desc[UR4][R2.64], R7 ;  /* 0x0000000702007986 */ /* 0x000fe2000c101504 */
[----:B------:R-:W-:Y:S05]  /*05a0*/  EXIT ;  /* 0x000000000000794d */ /* 0x000fea0003800000 */
.L_x_0:
[----:B------:R-:W-:-:S00]  /*05b0*/  BRA `(.L_x_0) ;  /* 0xfffffffc00fc7947 */ /* 0x000fc0000383ffff */
[----:B------:R-:W-:-:S00]  /*05c0*/  NOP ;  /* 0x0000000000007918 */ /* 0x000fc00000000000 */
        /* <DEDUP_REMOVED lines=11> */
.L_x_1:


//--------------------- .nv.global.init           --------------------------
	.section	.nv.global.init,"aw",@progbits
.nv.global.init:
	.type		_$_str,@object
	.size		_$_str,(_$_str_$_2 - _$_str)
_$_str:
        /*0000*/ 	.byte	0x5f, 0x5f, 0x43, 0x55, 0x44, 0x41, 0x5f, 0x46, 0x54, 0x5a, 0x00
	.type		_$_str_$_2,@object
	.size		_$_str_$_2,(.L_1 - _$_str_$_2)
_$_str_$_2:
        /*000b*/ 	.byte	0x5f, 0x5f, 0x43, 0x55, 0x44, 0x41, 0x5f, 0x50, 0x52, 0x45, 0x43, 0x5f, 0x53, 0x51, 0x52, 0x54
        /*001b*/ 	.byte	0x00
.L_1:


//--------------------- .nv.constant0.triton_poi_fused__native_batch_norm_legit_no_training_add_relu_threshold_backward_2 --------------------------
	.section	.nv.constant0.triton_poi_fused__native_batch_norm_legit_no_training_add_relu_threshold_backward_2,"a",@progbits
	.sectionflags	@""
	.align	4
.nv.constant0.triton_poi_fused__native_batch_norm_legit_no_training_add_relu_threshold_backward_2:
	.zero		596
